//
// Generated by NVIDIA NVVM Compiler
//
// Compiler Build ID: CL-36424714
// Cuda compilation tools, release 13.0, V13.0.88
// Based on NVVM 20.0.0
//

.version 9.0
.target sm_100
.address_size 64

	// .globl	_Z17kernel_reduce_maxILj512EEvPfS0_j
.extern .shared .align 16 .b8 sdata_max[];

.visible .entry _Z17kernel_reduce_maxILj512EEvPfS0_j(
	.param .u64 .ptr .align 1 _Z17kernel_reduce_maxILj512EEvPfS0_j_param_0,
	.param .u64 .ptr .align 1 _Z17kernel_reduce_maxILj512EEvPfS0_j_param_1,
	.param .u32 _Z17kernel_reduce_maxILj512EEvPfS0_j_param_2
)
{
	.reg .pred 	%p<9>;
	.reg .b32 	%r<16>;
	.reg .b32 	%f<38>;
	.reg .b64 	%rd<11>;

	ld.param.u64 	%rd3, [_Z17kernel_reduce_maxILj512EEvPfS0_j_param_0];
	ld.param.u64 	%rd2, [_Z17kernel_reduce_maxILj512EEvPfS0_j_param_1];
	ld.param.u32 	%r9, [_Z17kernel_reduce_maxILj512EEvPfS0_j_param_2];
	cvta.to.global.u64 	%rd1, %rd3;
	mov.u32 	%r1, %tid.x;
	mov.u32 	%r2, %ctaid.x;
	shl.b32 	%r10, %r2, 10;
	or.b32  	%r15, %r10, %r1;
	shl.b32 	%r11, %r1, 2;
	mov.u32 	%r12, sdata_max;
	add.s32 	%r4, %r12, %r11;
	mov.b32 	%r13, -1082130432;
	st.shared.u32 	[%r4], %r13;
	setp.ge.u32 	%p1, %r15, %r9;
	@%p1 bra 	$L__BB0_6;
	mov.u32 	%r14, %nctaid.x;
	shl.b32 	%r5, %r14, 10;
	mov.f32 	%f36, 0fBF800000;
$L__BB0_2:
	mul.wide.u32 	%rd4, %r15, 4;
	add.s64 	%rd5, %rd1, %rd4;
	ld.global.f32 	%f37, [%rd5];
	add.s32 	%r7, %r15, 512;
	setp.ge.u32 	%p2, %r7, %r9;
	@%p2 bra 	$L__BB0_4;
	mul.wide.u32 	%rd6, %r7, 4;
	add.s64 	%rd7, %rd1, %rd6;
	ld.global.f32 	%f7, [%rd7];
	max.f32 	%f37, %f37, %f7;
$L__BB0_4:
	max.f32 	%f36, %f36, %f37;
	add.s32 	%r15, %r15, %r5;
	setp.lt.u32 	%p3, %r15, %r9;
	@%p3 bra 	$L__BB0_2;
	st.shared.f32 	[%r4], %f36;
$L__BB0_6:
	bar.sync 	0;
	setp.gt.u32 	%p4, %r1, 255;
	@%p4 bra 	$L__BB0_8;
	ld.shared.f32 	%f8, [%r4];
	ld.shared.f32 	%f9, [%r4+1024];
	max.f32 	%f10, %f8, %f9;
	st.shared.f32 	[%r4], %f10;
$L__BB0_8:
	bar.sync 	0;
	setp.gt.u32 	%p5, %r1, 127;
	@%p5 bra 	$L__BB0_10;
	ld.shared.f32 	%f11, [%r4];
	ld.shared.f32 	%f12, [%r4+512];
	max.f32 	%f13, %f11, %f12;
	st.shared.f32 	[%r4], %f13;
$L__BB0_10:
	bar.sync 	0;
	setp.gt.u32 	%p6, %r1, 63;
	@%p6 bra 	$L__BB0_12;
	ld.shared.f32 	%f14, [%r4];
	ld.shared.f32 	%f15, [%r4+256];
	max.f32 	%f16, %f14, %f15;
	st.shared.f32 	[%r4], %f16;
$L__BB0_12:
	bar.sync 	0;
	setp.gt.u32 	%p7, %r1, 31;
	@%p7 bra 	$L__BB0_15;
	ld.volatile.shared.f32 	%f17, [%r4];
	ld.volatile.shared.f32 	%f18, [%r4+128];
	max.f32 	%f19, %f17, %f18;
	st.volatile.shared.f32 	[%r4], %f19;
	ld.volatile.shared.f32 	%f20, [%r4];
	ld.volatile.shared.f32 	%f21, [%r4+64];
	max.f32 	%f22, %f20, %f21;
	st.volatile.shared.f32 	[%r4], %f22;
	ld.volatile.shared.f32 	%f23, [%r4];
	ld.volatile.shared.f32 	%f24, [%r4+32];
	max.f32 	%f25, %f23, %f24;
	st.volatile.shared.f32 	[%r4], %f25;
	ld.volatile.shared.f32 	%f26, [%r4];
	ld.volatile.shared.f32 	%f27, [%r4+16];
	max.f32 	%f28, %f26, %f27;
	st.volatile.shared.f32 	[%r4], %f28;
	ld.volatile.shared.f32 	%f29, [%r4];
	ld.volatile.shared.f32 	%f30, [%r4+8];
	max.f32 	%f31, %f29, %f30;
	st.volatile.shared.f32 	[%r4], %f31;
	ld.volatile.shared.f32 	%f32, [%r4];
	ld.volatile.shared.f32 	%f33, [%r4+4];
	max.f32 	%f34, %f32, %f33;
	st.volatile.shared.f32 	[%r4], %f34;
	setp.ne.s32 	%p8, %r1, 0;
	@%p8 bra 	$L__BB0_15;
	ld.shared.f32 	%f35, [sdata_max];
	cvta.to.global.u64 	%rd8, %rd2;
	mul.wide.u32 	%rd9, %r2, 4;
	add.s64 	%rd10, %rd8, %rd9;
	st.global.f32 	[%rd10], %f35;
$L__BB0_15:
	ret;

}


// ===== COMPILED SASS (sm_100) =====

	.target	sm_100

	.elftype	@"ET_EXEC"


//--------------------- .note.nv.tkinfo           --------------------------
	.section	.note.nv.tkinfo,"",@"SHT_NOTE"
	.sectionflags	@"SHF_NOTE_NV_TKINFO"
	.tkinfo
        /*0018*/ 	.word	0x00000002
        /*0030*/ 	.string	""
        /*0030*/ 	.string	"ptxas"
        /*0030*/ 	.string	"Cuda compilation tools, release 13.0, V13.0.88"
        /*0030*/ 	.string	"Build cuda_13.0.r13.0/compiler.36424714_0"
        /*0030*/ 	.string	"-arch sm_100 -m 64 "



//--------------------- .note.nv.cuinfo           --------------------------
	.section	.note.nv.cuinfo,"",@"SHT_NOTE"
	.sectionflags	@"SHF_NOTE_NV_CUINFO"
        /*0018*/ 	.short	0x0002
        /*001a*/ 	.short	0x0064
        /*001c*/ 	.short	0x0082
	.zero		2


//--------------------- .nv.info                  --------------------------
	.section	.nv.info,"",@"SHT_CUDA_INFO"
	.align	4


	//----- nvinfo : EIATTR_REGCOUNT
	.align		4
        /*0000*/ 	.byte	0x04, 0x2f
        /*0002*/ 	.short	(.L_1 - .L_0)
	.align		4
.L_0:
        /*0004*/ 	.word	index@(_Z17kernel_reduce_maxILj512EEvPfS0_j)
        /*0008*/ 	.word	0x00000010


	//----- nvinfo : EIATTR_FRAME_SIZE
	.align		4
.L_1:
        /*000c*/ 	.byte	0x04, 0x11
        /*000e*/ 	.short	(.L_3 - .L_2)
	.align		4
.L_2:
        /*0010*/ 	.word	index@(_Z17kernel_reduce_maxILj512EEvPfS0_j)
        /*0014*/ 	.word	0x00000000


	//----- nvinfo : EIATTR_MIN_STACK_SIZE
	.align		4
.L_3:
        /*0018*/ 	.byte	0x04, 0x12
        /*001a*/ 	.short	(.L_5 - .L_4)
	.align		4
.L_4:
        /*001c*/ 	.word	index@(_Z17kernel_reduce_maxILj512EEvPfS0_j)
        /*0020*/ 	.word	0x00000000
.L_5:


//--------------------- .nv.compat                --------------------------
	.section	.nv.compat,"",@"SHT_CUDA_COMPAT_INFO"
	.align	4
        /*0000*/ 	.byte	0x02, 0x09, 0x00, 0x00, 0x02, 0x02, 0x01, 0x00, 0x02, 0x05, 0x05, 0x00, 0x03, 0x07, 0x01, 0x01
        /*0010*/ 	.byte	0x02, 0x03, 0x00, 0x00, 0x02, 0x06, 0x01, 0x00, 0x04, 0x0b, 0x08, 0x00, 0x09, 0x00, 0x00, 0x00
        /*0020*/ 	.byte	0x00, 0x00, 0x00, 0x00


//--------------------- .nv.info._Z17kernel_reduce_maxILj512EEvPfS0_j --------------------------
	.section	.nv.info._Z17kernel_reduce_maxILj512EEvPfS0_j,"",@"SHT_CUDA_INFO"
	.sectionflags	@""
	.align	4


	//----- nvinfo : EIATTR_CUDA_API_VERSION
	.align		4
        /*0000*/ 	.byte	0x04, 0x37
        /*0002*/ 	.short	(.L_7 - .L_6)
.L_6:
        /*0004*/ 	.word	0x00000082


	//----- nvinfo : EIATTR_KPARAM_INFO
	.align		4
.L_7:
        /*0008*/ 	.byte	0x04, 0x17
        /*000a*/ 	.short	(.L_9 - .L_8)
.L_8:
        /*000c*/ 	.word	0x00000000
        /*0010*/ 	.short	0x0002
        /*0012*/ 	.short	0x0010
        /*0014*/ 	.byte	0x00, 0xf0, 0x11, 0x00


	//----- nvinfo : EIATTR_KPARAM_INFO
	.align		4
.L_9:
        /*0018*/ 	.byte	0x04, 0x17
        /*001a*/ 	.short	(.L_11 - .L_10)
.L_10:
        /*001c*/ 	.word	0x00000000
        /*0020*/ 	.short	0x0001
        /*0022*/ 	.short	0x0008
        /*0024*/ 	.byte	0x00, 0xf5, 0x21, 0x00


	//----- nvinfo : EIATTR_KPARAM_INFO
	.align		4
.L_11:
        /*0028*/ 	.byte	0x04, 0x17
        /*002a*/ 	.short	(.L_13 - .L_12)
.L_12:
        /*002c*/ 	.word	0x00000000
        /*0030*/ 	.short	0x0000
        /*0032*/ 	.short	0x0000
        /*0034*/ 	.byte	0x00, 0xf5, 0x21, 0x00


	//----- nvinfo : EIATTR_SPARSE_MMA_MASK
	.align		4
.L_13:
        /*0038*/ 	.byte	0x03, 0x50
        /*003a*/ 	.short	0x0000


	//----- nvinfo : EIATTR_MAXREG_COUNT
	.align		4
        /*003c*/ 	.byte	0x03, 0x1b
        /*003e*/ 	.short	0x00ff


	//----- nvinfo : EIATTR_NUM_BARRIERS
	.align		4
        /*0040*/ 	.byte	0x02, 0x4c
        /*0042*/ 	.byte	0x01
	.zero		1


	//----- nvinfo : EIATTR_MERCURY_ISA_VERSION
	.align		4
        /*0044*/ 	.byte	0x03, 0x5f
        /*0046*/ 	.short	0x0101


	//----- nvinfo : EIATTR_VRC_CTA_INIT_COUNT
	.align		4
        /*0048*/ 	.byte	0x02, 0x4a
	.zero		1
	.zero		1


	//----- nvinfo : EIATTR_EXIT_INSTR_OFFSETS
	.align		4
        /*004c*/ 	.byte	0x04, 0x1c
        /*004e*/ 	.short	(.L_15 - .L_14)


	//   ....[0]....
.L_14:
        /*0050*/ 	.word	0x00000380


	//   ....[1]....
        /*0054*/ 	.word	0x00000520


	//   ....[2]....
        /*0058*/ 	.word	0x000005a0


	//----- nvinfo : EIATTR_CRS_STACK_SIZE
	.align		4
.L_15:
        /*005c*/ 	.byte	0x04, 0x1e
        /*005e*/ 	.short	(.L_17 - .L_16)
.L_16:
        /*0060*/ 	.word	0x00000000


	//----- nvinfo : EIATTR_CBANK_PARAM_SIZE
	.align		4
.L_17:
        /*0064*/ 	.byte	0x03, 0x19
        /*0066*/ 	.short	0x0014


	//----- nvinfo : EIATTR_PARAM_CBANK
	.align		4
        /*0068*/ 	.byte	0x04, 0x0a
        /*006a*/ 	.short	(.L_19 - .L_18)
	.align		4
.L_18:
        /*006c*/ 	.word	index@(.nv.constant0._Z17kernel_reduce_maxILj512EEvPfS0_j)
        /*0070*/ 	.short	0x0380
        /*0072*/ 	.short	0x0014


	//----- nvinfo : EIATTR_SW_WAR
	.align		4
.L_19:
        /*0074*/ 	.byte	0x04, 0x36
        /*0076*/ 	.short	(.L_21 - .L_20)
.L_20:
        /*0078*/ 	.word	0x00000008
.L_21:


//--------------------- .nv.callgraph             --------------------------
	.section	.nv.callgraph,"",@"SHT_CUDA_CALLGRAPH"
	.align	4
	.sectionentsize	8
	.align		4
        /*0000*/ 	.word	0x00000000
	.align		4
        /*0004*/ 	.word	0xffffffff
	.align		4
        /*0008*/ 	.word	0x00000000
	.align		4
        /*000c*/ 	.word	0xfffffffe
	.align		4
        /*0010*/ 	.word	0x00000000
	.align		4
        /*0014*/ 	.word	0xfffffffd
	.align		4
        /*0018*/ 	.word	0x00000000
	.align		4
        /*001c*/ 	.word	0xfffffffc


//--------------------- .text._Z17kernel_reduce_maxILj512EEvPfS0_j --------------------------
	.section	.text._Z17kernel_reduce_maxILj512EEvPfS0_j,"ax",@progbits
	.align	128
        .global         _Z17kernel_reduce_maxILj512EEvPfS0_j
        .type           _Z17kernel_reduce_maxILj512EEvPfS0_j,@function
        .size           _Z17kernel_reduce_maxILj512EEvPfS0_j,(.L_x_5 - _Z17kernel_reduce_maxILj512EEvPfS0_j)
        .other          _Z17kernel_reduce_maxILj512EEvPfS0_j,@"STO_CUDA_ENTRY STV_DEFAULT"
_Z17kernel_reduce_maxILj512EEvPfS0_j:
.text._Z17kernel_reduce_maxILj512EEvPfS0_j:
[----:B------:R-:W-:Y:S08]  /*0000*/  LDC R1, c[0x0][0x37c] ;  /* 0x0000df00ff017b82 */ /* 0x000ff00000000800 */
[----:B------:R-:W0:Y:S01]  /*0010*/  S2UR UR5, SR_CgaCtaId ;  /* 0x00000000000579c3 */ /* 0x000e220000008800 */
[----:B------:R-:W1:Y:S01]  /*0020*/  S2R R3, SR_TID.X ;  /* 0x0000000000037919 */ /* 0x000e620000002100 */
[----:B------:R-:W-:Y:S01]  /*0030*/  UMOV UR4, 0x400 ;  /* 0x0000040000047882 */ /* 0x000fe20000000000 */
[----:B------:R-:W-:Y:S01]  /*0040*/  IMAD.MOV.U32 R5, RZ, RZ, -0x40800000 ;  /* 0xbf800000ff057424 */ /* 0x000fe200078e00ff */
[----:B------:R-:W2:Y:S01]  /*0050*/  LDCU.64 UR6, c[0x0][0x358] ;  /* 0x00006b00ff0677ac */ /* 0x000ea20008000a00 */
[----:B------:R-:W3:Y:S01]  /*0060*/  S2R R0, SR_CTAID.X ;  /* 0x0000000000007919 */ /* 0x000ee20000002500 */
[----:B------:R-:W-:Y:S01]  /*0070*/  BSSY.RECONVERGENT B0, `(.L_x_0) ;  /* 0x000001c000007945 */ /* 0x000fe20003800200 */
[----:B0-----:R-:W-:Y:S01]  /*0080*/  ULEA UR4, UR5, UR4, 0x18 ;  /* 0x0000000405047291 */ /* 0x001fe2000f8ec0ff */
[----:B------:R-:W0:Y:S05]  /*0090*/  LDCU UR5, c[0x0][0x390] ;  /* 0x00007200ff0577ac */ /* 0x000e2a0008000800 */
[----:B-1----:R-:W-:-:S05]  /*00a0*/  LEA R2, R3, UR4, 0x2 ;  /* 0x0000000403027c11 */ /* 0x002fca000f8e10ff */
[----:B------:R-:W1:Y:S01]  /*00b0*/  LDCU UR4, c[0x0][0x390] ;  /* 0x00007200ff0477ac */ /* 0x000e620008000800 */
[----:B---3--:R-:W-:Y:S01]  /*00c0*/  IMAD.SHL.U32 R4, R0, 0x400, RZ ;  /* 0x0000040000047824 */ /* 0x008fe200078e00ff */
[----:B------:R3:W-:Y:S04]  /*00d0*/  STS [R2], R5 ;  /* 0x0000000502007388 */ /* 0x0007e80000000800 */
[----:B------:R-:W-:-:S04]  /*00e0*/  LOP3.LUT R4, R4, R3, RZ, 0xfc, !PT ;  /* 0x0000000304047212 */ /* 0x000fc800078efcff */
[----:B0-----:R-:W-:-:S13]  /*00f0*/  ISETP.GE.U32.AND P0, PT, R4, UR5, PT ;  /* 0x0000000504007c0c */ /* 0x001fda000bf06070 */
[----:B-123--:R-:W-:Y:S05]  /*0100*/  @P0 BRA `(.L_x_1) ;  /* 0x0000000000480947 */ /* 0x00efea0003800000 */
[----:B------:R-:W0:Y:S01]  /*0110*/  LDC R12, c[0x0][0x370] ;  /* 0x0000dc00ff0c7b82 */ /* 0x000e220000000800 */
[----:B------:R-:W-:Y:S01]  /*0120*/  BSSY.RECONVERGENT B1, `(.L_x_2) ;  /* 0x000000f000017945 */ /* 0x000fe20003800200 */
[----:B------:R-:W-:Y:S02]  /*0130*/  IMAD.MOV.U32 R11, RZ, RZ, R4 ;  /* 0x000000ffff0b7224 */ /* 0x000fe400078e0004 */
[----:B------:R-:W-:-:S04]  /*0140*/  IMAD.MOV.U32 R13, RZ, RZ, -0x40800000 ;  /* 0xbf800000ff0d7424 */ /* 0x000fc800078e00ff */
[----:B------:R-:W1:Y:S03]  /*0150*/  LDC.64 R8, c[0x0][0x380] ;  /* 0x0000e000ff087b82 */ /* 0x000e660000000a00 */
.L_x_3:
[C---:B------:R-:W-:Y:S02]  /*0160*/  VIADD R7, R11.reuse, 0x200 ;  /* 0x000002000b077836 */ /* 0x040fe40000000000 */
[----:B-1----:R-:W-:-:S03]  /*0170*/  IMAD.WIDE.U32 R4, R11, 0x4, R8 ;  /* 0x000000040b047825 */ /* 0x002fc600078e0008 */
[C---:B------:R-:W-:Y:S02]  /*0180*/  ISETP.GE.U32.AND P0, PT, R7.reuse, UR4, PT ;  /* 0x0000000407007c0c */ /* 0x040fe4000bf06070 */
[----:B------:R-:W2:Y:S11]  /*0190*/  LDG.E R10, desc[UR6][R4.64] ;  /* 0x00000006040a7981 */ /* 0x000eb6000c1e1900 */
[----:B------:R-:W-:-:S06]  /*01a0*/  @!P0 IMAD.WIDE.U32 R6, R7, 0x4, R8 ;  /* 0x0000000407068825 */ /* 0x000fcc00078e0008 */
[----:B------:R-:W2:Y:S01]  /*01b0*/  @!P0 LDG.E R7, desc[UR6][R6.64] ;  /* 0x0000000606078981 */ /* 0x000ea2000c1e1900 */
[----:B0-----:R-:W-:-:S05]  /*01c0*/  IMAD R11, R12, 0x400, R11 ;  /* 0x000004000c0b7824 */ /* 0x001fca00078e020b */
[----:B------:R-:W-:Y:S02]  /*01d0*/  ISETP.GE.U32.AND P1, PT, R11, UR4, PT ;  /* 0x000000040b007c0c */ /* 0x000fe4000bf26070 */
[----:B--2---:R-:W-:-:S04]  /*01e0*/  @!P0 FMNMX R10, R10, R7, !PT ;  /* 0x000000070a0a8209 */ /* 0x004fc80007800000 */
[----:B------:R-:W-:-:S07]  /*01f0*/  FMNMX R13, R10, R13, !PT ;  /* 0x0000000d0a0d7209 */ /* 0x000fce0007800000 */
[----:B------:R-:W-:Y:S05]  /*0200*/  @!P1 BRA `(.L_x_3) ;  /* 0xfffffffc00d49947 */ /* 0x000fea000383ffff */
[----:B------:R-:W-:Y:S05]  /*0210*/  BSYNC.RECONVERGENT B1 ;  /* 0x0000000000017941 */ /* 0x000fea0003800200 */
.L_x_2:
[----:B------:R0:W-:Y:S02]  /*0220*/  STS [R2], R13 ;  /* 0x0000000d02007388 */ /* 0x0001e40000000800 */
.L_x_1:
[----:B------:R-:W-:Y:S05]  /*0230*/  BSYNC.RECONVERGENT B0 ;  /* 0x0000000000007941 */ /* 0x000fea0003800200 */
.L_x_0:
[----:B------:R-:W-:Y:S01]  /*0240*/  BAR.SYNC.DEFER_BLOCKING 0x0 ;  /* 0x0000000000007b1d */ /* 0x000fe20000010000 */
[C---:B------:R-:W-:Y:S02]  /*0250*/  ISETP.GT.U32.AND P1, PT, R3.reuse, 0xff, PT ;  /* 0x000000ff0300780c */ /* 0x040fe40003f24070 */
[----:B------:R-:W-:-:S11]  /*0260*/  ISETP.GT.U32.AND P0, PT, R3, 0x7f, PT ;  /* 0x0000007f0300780c */ /* 0x000fd60003f04070 */
[----:B------:R-:W-:Y:S04]  /*0270*/  @!P1 LDS R4, [R2] ;  /* 0x0000000002049984 */ /* 0x000fe80000000800 */
[----:B------:R-:W1:Y:S02]  /*0280*/  @!P1 LDS R5, [R2+0x400] ;  /* 0x0004000002059984 */ /* 0x000e640000000800 */
[----:B-1----:R-:W-:-:S05]  /*0290*/  @!P1 FMNMX R5, R4, R5, !PT ;  /* 0x0000000504059209 */ /* 0x002fca0007800000 */
[----:B------:R-:W-:Y:S01]  /*02a0*/  @!P1 STS [R2], R5 ;  /* 0x0000000502009388 */ /* 0x000fe20000000800 */
[----:B------:R-:W-:Y:S01]  /*02b0*/  BAR.SYNC.DEFER_BLOCKING 0x0 ;  /* 0x0000000000007b1d */ /* 0x000fe20000010000 */
[----:B------:R-:W-:-:S05]  /*02c0*/  ISETP.GT.U32.AND P1, PT, R3, 0x3f, PT ;  /* 0x0000003f0300780c */ /* 0x000fca0003f24070 */
        /* <DEDUP_REMOVED lines=9> */
[----:B------:R1:W-:Y:S01]  /*0360*/  @!P1 STS [R2], R9 ;  /* 0x0000000902009388 */ /* 0x0003e20000000800 */
[----:B------:R-:W-:Y:S06]  /*0370*/  BAR.SYNC.DEFER_BLOCKING 0x0 ;  /* 0x0000000000007b1d */ /* 0x000fec0000010000 */
[----:B------:R-:W-:Y:S05]  /*0380*/  @P0 EXIT ;  /* 0x000000000000094d */ /* 0x000fea0003800000 */
[----:B------:R-:W-:Y:S01]  /*0390*/  LDS R4, [R2] ;  /* 0x0000000002047984 */ /* 0x000fe20000000800 */
[----:B------:R-:W-:-:S03]  /*03a0*/  ISETP.NE.AND P0, PT, R3, RZ, PT ;  /* 0x000000ff0300720c */ /* 0x000fc60003f05270 */
[----:B------:R-:W2:Y:S02]  /*03b0*/  LDS R5, [R2+0x80] ;  /* 0x0000800002057984 */ /* 0x000ea40000000800 */
[----:B--2---:R-:W-:-:S05]  /*03c0*/  FMNMX R5, R4, R5, !PT ;  /* 0x0000000504057209 */ /* 0x004fca0007800000 */
[----:B------:R-:W-:Y:S04]  /*03d0*/  STS [R2], R5 ;  /* 0x0000000502007388 */ /* 0x000fe80000000800 */
[----:B------:R-:W-:Y:S04]  /*03e0*/  LDS R4, [R2] ;  /* 0x0000000002047984 */ /* 0x000fe80000000800 */
[----:B------:R-:W2:Y:S02]  /*03f0*/  LDS R7, [R2+0x40] ;  /* 0x0000400002077984 */ /* 0x000ea40000000800 */
[----:B--2---:R-:W-:-:S05]  /*0400*/  FMNMX R7, R4, R7, !PT ;  /* 0x0000000704077209 */ /* 0x004fca0007800000 */
[----:B------:R-:W-:Y:S04]  /*0410*/  STS [R2], R7 ;  /* 0x0000000702007388 */ /* 0x000fe80000000800 */
[----:B------:R-:W-:Y:S04]  /*0420*/  LDS R4, [R2] ;  /* 0x0000000002047984 */ /* 0x000fe80000000800 */
[----:B-1----:R-:W1:Y:S02]  /*0430*/  LDS R9, [R2+0x20] ;  /* 0x0000200002097984 */ /* 0x002e640000000800 */
[----:B-1----:R-:W-:-:S05]  /*0440*/  FMNMX R9, R4, R9, !PT ;  /* 0x0000000904097209 */ /* 0x002fca0007800000 */
[----:B------:R-:W-:Y:S04]  /*0450*/  STS [R2], R9 ;  /* 0x0000000902007388 */ /* 0x000fe80000000800 */
[----:B------:R-:W-:Y:S04]  /*0460*/  LDS R4, [R2] ;  /* 0x0000000002047984 */ /* 0x000fe80000000800 */
[----:B------:R-:W1:Y:S02]  /*0470*/  LDS R11, [R2+0x10] ;  /* 0x00001000020b7984 */ /* 0x000e640000000800 */
        /* <DEDUP_REMOVED lines=9> */
[----:B------:R1:W-:Y:S01]  /*0510*/  STS [R2], R7 ;  /* 0x0000000702007388 */ /* 0x0003e20000000800 */
[----:B------:R-:W-:Y:S05]  /*0520*/  @P0 EXIT ;  /* 0x000000000000094d */ /* 0x000fea0003800000 */
[----:B------:R-:W2:Y:S01]  /*0530*/  S2UR UR5, SR_CgaCtaId ;  /* 0x00000000000579c3 */ /* 0x000ea20000008800 */
[----:B------:R-:W-:-:S07]  /*0540*/  UMOV UR4, 0x400 ;  /* 0x0000040000047882 */ /* 0x000fce0000000000 */
[----:B01----:R-:W0:Y:S01]  /*0550*/  LDC.64 R2, c[0x0][0x388] ;  /* 0x0000e200ff027b82 */ /* 0x003e220000000a00 */
[----:B--2---:R-:W-:Y:S01]  /*0560*/  ULEA UR4, UR5, UR4, 0x18 ;  /* 0x0000000405047291 */ /* 0x004fe2000f8ec0ff */
[----:B0-----:R-:W-:-:S08]  /*0570*/  IMAD.WIDE.U32 R2, R0, 0x4, R2 ;  /* 0x0000000400027825 */ /* 0x001fd000078e0002 */
[----:B------:R-:W0:Y:S04]  /*0580*/  LDS R5, [UR4] ;  /* 0x00000004ff057984 */ /* 0x000e280008000800 */
[----:B0-----:R-:W-:Y:S01]  /*0590*/  STG.E desc[UR6][R2.64], R5 ;  /* 0x0000000502007986 */ /* 0x001fe2000c101906 */
[----:B------:R-:W-:Y:S05]  /*05a0*/  EXIT ;  /* 0x000000000000794d */ /* 0x000fea0003800000 */
.L_x_4:
[----:B------:R-:W-:-:S00]  /*05b0*/  BRA `(.L_x_4) ;  /* 0xfffffffc00fc7947 */ /* 0x000fc0000383ffff */
[----:B------:R-:W-:-:S00]  /*05c0*/  NOP ;  /* 0x0000000000007918 */ /* 0x000fc00000000000 */
        /* <DEDUP_REMOVED lines=11> */
.L_x_5:


//--------------------- .nv.shared._Z17kernel_reduce_maxILj512EEvPfS0_j --------------------------
	.section	.nv.shared._Z17kernel_reduce_maxILj512EEvPfS0_j,"aw",@nobits
	.sectionflags	@""
	.align	16
	.zero		1024


//--------------------- .nv.shared.reserved.0     --------------------------
	.section	.nv.shared.reserved.0,"aw",@nobits
	.weak		__nv_reservedSMEM_offset_0_alias
	.size		__nv_reservedSMEM_offset_0_alias, 0, 64
	.other		__nv_reservedSMEM_offset_0_alias,@"STO_CUDA_RESERVED_SHARED STV_DEFAULT"
__nv_reservedSMEM_offset_0_alias:
	.zero		0
	.zero		64


//--------------------- .nv.constant0._Z17kernel_reduce_maxILj512EEvPfS0_j --------------------------
	.section	.nv.constant0._Z17kernel_reduce_maxILj512EEvPfS0_j,"a",@progbits
	.sectionflags	@""
	.align	4
.nv.constant0._Z17kernel_reduce_maxILj512EEvPfS0_j:
	.zero		916


//--------------------- SYMBOLS --------------------------

	.type		.nv.reservedSmem.offset0,@object
	.size		.nv.reservedSmem.offset0,0x4
	.type		.nv.reservedSmem.cap,@object
	.size		.nv.reservedSmem.cap,0x4
